//
// Generated by NVIDIA NVVM Compiler
//
// Compiler Build ID: CL-36424714
// Cuda compilation tools, release 13.0, V13.0.88
// Based on NVVM 20.0.0
//

.version 9.0
.target sm_100
.address_size 64

	// .globl	_Z16convert_to_octalPiS_i

.visible .entry _Z16convert_to_octalPiS_i(
	.param .u64 .ptr .align 1 _Z16convert_to_octalPiS_i_param_0,
	.param .u64 .ptr .align 1 _Z16convert_to_octalPiS_i_param_1,
	.param .u32 _Z16convert_to_octalPiS_i_param_2
)
{
	.reg .pred 	%p<4>;
	.reg .b32 	%r<22>;
	.reg .b64 	%rd<9>;

	ld.param.u64 	%rd1, [_Z16convert_to_octalPiS_i_param_0];
	ld.param.u64 	%rd2, [_Z16convert_to_octalPiS_i_param_1];
	ld.param.u32 	%r10, [_Z16convert_to_octalPiS_i_param_2];
	mov.u32 	%r11, %ctaid.x;
	mov.u32 	%r12, %ntid.x;
	mov.u32 	%r13, %tid.x;
	mad.lo.s32 	%r1, %r11, %r12, %r13;
	setp.ge.s32 	%p1, %r1, %r10;
	@%p1 bra 	$L__BB0_5;
	cvta.to.global.u64 	%rd3, %rd1;
	mul.wide.s32 	%rd4, %r1, 4;
	add.s64 	%rd5, %rd3, %rd4;
	ld.global.u32 	%r19, [%rd5];
	setp.lt.s32 	%p2, %r19, 1;
	mov.b32 	%r21, 0;
	@%p2 bra 	$L__BB0_4;
	mov.b32 	%r21, 0;
	mov.b32 	%r18, 1;
$L__BB0_3:
	and.b32  	%r17, %r19, 7;
	mad.lo.s32 	%r21, %r17, %r18, %r21;
	shr.u32 	%r7, %r19, 3;
	mul.lo.s32 	%r18, %r18, 10;
	setp.gt.u32 	%p3, %r19, 7;
	mov.u32 	%r19, %r7;
	@%p3 bra 	$L__BB0_3;
$L__BB0_4:
	cvta.to.global.u64 	%rd6, %rd2;
	add.s64 	%rd8, %rd6, %rd4;
	st.global.u32 	[%rd8], %r21;
$L__BB0_5:
	ret;

}


// ===== COMPILED SASS (sm_100) =====

	.target	sm_100

	.elftype	@"ET_EXEC"


//--------------------- .note.nv.tkinfo           --------------------------
	.section	.note.nv.tkinfo,"",@"SHT_NOTE"
	.sectionflags	@"SHF_NOTE_NV_TKINFO"
	.tkinfo
        /*0018*/ 	.word	0x00000002
        /*0030*/ 	.string	""
        /*0030*/ 	.string	"ptxas"
        /*0030*/ 	.string	"Cuda compilation tools, release 13.0, V13.0.88"
        /*0030*/ 	.string	"Build cuda_13.0.r13.0/compiler.36424714_0"
        /*0030*/ 	.string	"-arch sm_100 -m 64 "



//--------------------- .note.nv.cuinfo           --------------------------
	.section	.note.nv.cuinfo,"",@"SHT_NOTE"
	.sectionflags	@"SHF_NOTE_NV_CUINFO"
        /*0018*/ 	.short	0x0002
        /*001a*/ 	.short	0x0064
        /*001c*/ 	.short	0x0082
	.zero		2


//--------------------- .nv.info                  --------------------------
	.section	.nv.info,"",@"SHT_CUDA_INFO"
	.align	4


	//----- nvinfo : EIATTR_REGCOUNT
	.align		4
        /*0000*/ 	.byte	0x04, 0x2f
        /*0002*/ 	.short	(.L_1 - .L_0)
	.align		4
.L_0:
        /*0004*/ 	.word	index@(_Z16convert_to_octalPiS_i)
        /*0008*/ 	.word	0x0000000a


	//----- nvinfo : EIATTR_FRAME_SIZE
	.align		4
.L_1:
        /*000c*/ 	.byte	0x04, 0x11
        /*000e*/ 	.short	(.L_3 - .L_2)
	.align		4
.L_2:
        /*0010*/ 	.word	index@(_Z16convert_to_octalPiS_i)
        /*0014*/ 	.word	0x00000000


	//----- nvinfo : EIATTR_MIN_STACK_SIZE
	.align		4
.L_3:
        /*0018*/ 	.byte	0x04, 0x12
        /*001a*/ 	.short	(.L_5 - .L_4)
	.align		4
.L_4:
        /*001c*/ 	.word	index@(_Z16convert_to_octalPiS_i)
        /*0020*/ 	.word	0x00000000
.L_5:


//--------------------- .nv.compat                --------------------------
	.section	.nv.compat,"",@"SHT_CUDA_COMPAT_INFO"
	.align	4
        /*0000*/ 	.byte	0x02, 0x09, 0x00, 0x00, 0x02, 0x02, 0x01, 0x00, 0x02, 0x05, 0x05, 0x00, 0x03, 0x07, 0x01, 0x01
        /*0010*/ 	.byte	0x02, 0x03, 0x00, 0x00, 0x02, 0x06, 0x01, 0x00, 0x04, 0x0b, 0x08, 0x00, 0x09, 0x00, 0x00, 0x00
        /*0020*/ 	.byte	0x00, 0x00, 0x00, 0x00


//--------------------- .nv.info._Z16convert_to_octalPiS_i --------------------------
	.section	.nv.info._Z16convert_to_octalPiS_i,"",@"SHT_CUDA_INFO"
	.sectionflags	@""
	.align	4


	//----- nvinfo : EIATTR_CUDA_API_VERSION
	.align		4
        /*0000*/ 	.byte	0x04, 0x37
        /*0002*/ 	.short	(.L_7 - .L_6)
.L_6:
        /*0004*/ 	.word	0x00000082


	//----- nvinfo : EIATTR_KPARAM_INFO
	.align		4
.L_7:
        /*0008*/ 	.byte	0x04, 0x17
        /*000a*/ 	.short	(.L_9 - .L_8)
.L_8:
        /*000c*/ 	.word	0x00000000
        /*0010*/ 	.short	0x0002
        /*0012*/ 	.short	0x0010
        /*0014*/ 	.byte	0x00, 0xf0, 0x11, 0x00


	//----- nvinfo : EIATTR_KPARAM_INFO
	.align		4
.L_9:
        /*0018*/ 	.byte	0x04, 0x17
        /*001a*/ 	.short	(.L_11 - .L_10)
.L_10:
        /*001c*/ 	.word	0x00000000
        /*0020*/ 	.short	0x0001
        /*0022*/ 	.short	0x0008
        /*0024*/ 	.byte	0x00, 0xf5, 0x21, 0x00


	//----- nvinfo : EIATTR_KPARAM_INFO
	.align		4
.L_11:
        /*0028*/ 	.byte	0x04, 0x17
        /*002a*/ 	.short	(.L_13 - .L_12)
.L_12:
        /*002c*/ 	.word	0x00000000
        /*0030*/ 	.short	0x0000
        /*0032*/ 	.short	0x0000
        /*0034*/ 	.byte	0x00, 0xf5, 0x21, 0x00


	//----- nvinfo : EIATTR_SPARSE_MMA_MASK
	.align		4
.L_13:
        /*0038*/ 	.byte	0x03, 0x50
        /*003a*/ 	.short	0x0000


	//----- nvinfo : EIATTR_MAXREG_COUNT
	.align		4
        /*003c*/ 	.byte	0x03, 0x1b
        /*003e*/ 	.short	0x00ff


	//----- nvinfo : EIATTR_MERCURY_ISA_VERSION
	.align		4
        /*0040*/ 	.byte	0x03, 0x5f
        /*0042*/ 	.short	0x0101


	//----- nvinfo : EIATTR_VRC_CTA_INIT_COUNT
	.align		4
        /*0044*/ 	.byte	0x02, 0x4a
	.zero		1
	.zero		1


	//----- nvinfo : EIATTR_EXIT_INSTR_OFFSETS
	.align		4
        /*0048*/ 	.byte	0x04, 0x1c
        /*004a*/ 	.short	(.L_15 - .L_14)


	//   ....[0]....
.L_14:
        /*004c*/ 	.word	0x00000070


	//   ....[1]....
        /*0050*/ 	.word	0x000001c0


	//----- nvinfo : EIATTR_CRS_STACK_SIZE
	.align		4
.L_15:
        /*0054*/ 	.byte	0x04, 0x1e
        /*0056*/ 	.short	(.L_17 - .L_16)
.L_16:
        /*0058*/ 	.word	0x00000000


	//----- nvinfo : EIATTR_CBANK_PARAM_SIZE
	.align		4
.L_17:
        /*005c*/ 	.byte	0x03, 0x19
        /*005e*/ 	.short	0x0014


	//----- nvinfo : EIATTR_PARAM_CBANK
	.align		4
        /*0060*/ 	.byte	0x04, 0x0a
        /*0062*/ 	.short	(.L_19 - .L_18)
	.align		4
.L_18:
        /*0064*/ 	.word	index@(.nv.constant0._Z16convert_to_octalPiS_i)
        /*0068*/ 	.short	0x0380
        /*006a*/ 	.short	0x0014


	//----- nvinfo : EIATTR_SW_WAR
	.align		4
.L_19:
        /*006c*/ 	.byte	0x04, 0x36
        /*006e*/ 	.short	(.L_21 - .L_20)
.L_20:
        /*0070*/ 	.word	0x00000008
.L_21:


//--------------------- .nv.callgraph             --------------------------
	.section	.nv.callgraph,"",@"SHT_CUDA_CALLGRAPH"
	.align	4
	.sectionentsize	8
	.align		4
        /*0000*/ 	.word	0x00000000
	.align		4
        /*0004*/ 	.word	0xffffffff
	.align		4
        /*0008*/ 	.word	0x00000000
	.align		4
        /*000c*/ 	.word	0xfffffffe
	.align		4
        /*0010*/ 	.word	0x00000000
	.align		4
        /*0014*/ 	.word	0xfffffffd
	.align		4
        /*0018*/ 	.word	0x00000000
	.align		4
        /*001c*/ 	.word	0xfffffffc


//--------------------- .text._Z16convert_to_octalPiS_i --------------------------
	.section	.text._Z16convert_to_octalPiS_i,"ax",@progbits
	.align	128
        .global         _Z16convert_to_octalPiS_i
        .type           _Z16convert_to_octalPiS_i,@function
        .size           _Z16convert_to_octalPiS_i,(.L_x_4 - _Z16convert_to_octalPiS_i)
        .other          _Z16convert_to_octalPiS_i,@"STO_CUDA_ENTRY STV_DEFAULT"
_Z16convert_to_octalPiS_i:
.text._Z16convert_to_octalPiS_i:
[----:B------:R-:W-:Y:S01]  /*0000*/  LDC R1, c[0x0][0x37c] ;  /* 0x0000df00ff017b82 */ /* 0x000fe20000000800 */
[----:B------:R-:W0:Y:S07]  /*0010*/  S2R R0, SR_TID.X ;  /* 0x0000000000007919 */ /* 0x000e2e0000002100 */
[----:B------:R-:W0:Y:S01]  /*0020*/  S2UR UR4, SR_CTAID.X ;  /* 0x00000000000479c3 */ /* 0x000e220000002500 */
[----:B------:R-:W1:Y:S07]  /*0030*/  LDCU UR5, c[0x0][0x390] ;  /* 0x00007200ff0577ac */ /* 0x000e6e0008000800 */
[----:B------:R-:W0:Y:S02]  /*0040*/  LDC R7, c[0x0][0x360] ;  /* 0x0000d800ff077b82 */ /* 0x000e240000000800 */
[----:B0-----:R-:W-:-:S05]  /*0050*/  IMAD R7, R7, UR4, R0 ;  /* 0x0000000407077c24 */ /* 0x001fca000f8e0200 */
[----:B-1----:R-:W-:-:S13]  /*0060*/  ISETP.GE.AND P0, PT, R7, UR5, PT ;  /* 0x0000000507007c0c */ /* 0x002fda000bf06270 */
[----:B------:R-:W-:Y:S05]  /*0070*/  @P0 EXIT ;  /* 0x000000000000094d */ /* 0x000fea0003800000 */
[----:B------:R-:W0:Y:S01]  /*0080*/  LDC.64 R2, c[0x0][0x380] ;  /* 0x0000e000ff027b82 */ /* 0x000e220000000a00 */
[----:B------:R-:W1:Y:S07]  /*0090*/  LDCU.64 UR4, c[0x0][0x358] ;  /* 0x00006b00ff0477ac */ /* 0x000e6e0008000a00 */
[----:B------:R-:W2:Y:S01]  /*00a0*/  LDC.64 R4, c[0x0][0x388] ;  /* 0x0000e200ff047b82 */ /* 0x000ea20000000a00 */
[----:B0-----:R-:W-:-:S06]  /*00b0*/  IMAD.WIDE R2, R7, 0x4, R2 ;  /* 0x0000000407027825 */ /* 0x001fcc00078e0202 */
[----:B-1----:R-:W3:Y:S01]  /*00c0*/  LDG.E R2, desc[UR4][R2.64] ;  /* 0x0000000402027981 */ /* 0x002ee2000c1e1900 */
[----:B------:R-:W-:Y:S01]  /*00d0*/  BSSY.RECONVERGENT B0, `(.L_x_0) ;  /* 0x000000d000007945 */ /* 0x000fe20003800200 */
[----:B--2---:R-:W-:-:S04]  /*00e0*/  IMAD.WIDE R4, R7, 0x4, R4 ;  /* 0x0000000407047825 */ /* 0x004fc800078e0204 */
[----:B------:R-:W-:Y:S01]  /*00f0*/  HFMA2 R7, -RZ, RZ, 0, 0 ;  /* 0x00000000ff077431 */ /* 0x000fe200000001ff */
[----:B---3--:R-:W-:-:S13]  /*0100*/  ISETP.GE.AND P0, PT, R2, 0x1, PT ;  /* 0x000000010200780c */ /* 0x008fda0003f06270 */
[----:B------:R-:W-:Y:S05]  /*0110*/  @!P0 BRA `(.L_x_1) ;  /* 0x0000000000208947 */ /* 0x000fea0003800000 */
[----:B------:R-:W-:Y:S02]  /*0120*/  MOV R7, RZ ;  /* 0x000000ff00077202 */ /* 0x000fe40000000f00 */
[----:B------:R-:W-:-:S07]  /*0130*/  MOV R0, 0x1 ;  /* 0x0000000100007802 */ /* 0x000fce0000000f00 */
.L_x_2:
[C---:B------:R-:W-:Y:S02]  /*0140*/  ISETP.GT.U32.AND P0, PT, R2.reuse, 0x7, PT ;  /* 0x000000070200780c */ /* 0x040fe40003f04070 */
[----:B------:R-:W-:Y:S02]  /*0150*/  LOP3.LUT R3, R2, 0x7, RZ, 0xc0, !PT ;  /* 0x0000000702037812 */ /* 0x000fe400078ec0ff */
[----:B------:R-:W-:-:S03]  /*0160*/  SHF.R.U32.HI R2, RZ, 0x3, R2 ;  /* 0x00000003ff027819 */ /* 0x000fc60000011602 */
[----:B------:R-:W-:Y:S02]  /*0170*/  IMAD R7, R3, R0, R7 ;  /* 0x0000000003077224 */ /* 0x000fe400078e0207 */
[----:B------:R-:W-:-:S04]  /*0180*/  IMAD R0, R0, 0xa, RZ ;  /* 0x0000000a00007824 */ /* 0x000fc800078e02ff */
[----:B------:R-:W-:Y:S05]  /*0190*/  @P0 BRA `(.L_x_2) ;  /* 0xfffffffc00e80947 */ /* 0x000fea000383ffff */
.L_x_1:
[----:B------:R-:W-:Y:S05]  /*01a0*/  BSYNC.RECONVERGENT B0 ;  /* 0x0000000000007941 */ /* 0x000fea0003800200 */
.L_x_0:
[----:B------:R-:W-:Y:S01]  /*01b0*/  STG.E desc[UR4][R4.64], R7 ;  /* 0x0000000704007986 */ /* 0x000fe2000c101904 */
[----:B------:R-:W-:Y:S05]  /*01c0*/  EXIT ;  /* 0x000000000000794d */ /* 0x000fea0003800000 */
.L_x_3:
[----:B------:R-:W-:-:S00]  /*01d0*/  BRA `(.L_x_3) ;  /* 0xfffffffc00fc7947 */ /* 0x000fc0000383ffff */
[----:B------:R-:W-:-:S00]  /*01e0*/  NOP ;  /* 0x0000000000007918 */ /* 0x000fc00000000000 */
        /* <DEDUP_REMOVED lines=9> */
.L_x_4:


//--------------------- .nv.shared.reserved.0     --------------------------
	.section	.nv.shared.reserved.0,"aw",@nobits
	.weak		__nv_reservedSMEM_offset_0_alias
	.size		__nv_reservedSMEM_offset_0_alias, 0, 64
	.other		__nv_reservedSMEM_offset_0_alias,@"STO_CUDA_RESERVED_SHARED STV_DEFAULT"
__nv_reservedSMEM_offset_0_alias:
	.zero		0
	.zero		64


//--------------------- .nv.constant0._Z16convert_to_octalPiS_i --------------------------
	.section	.nv.constant0._Z16convert_to_octalPiS_i,"a",@progbits
	.sectionflags	@""
	.align	4
.nv.constant0._Z16convert_to_octalPiS_i:
	.zero		916


//--------------------- SYMBOLS --------------------------

	.type		.nv.reservedSmem.offset0,@object
	.size		.nv.reservedSmem.offset0,0x4
